//
// Generated by NVIDIA NVVM Compiler
//
// Compiler Build ID: CL-36424714
// Cuda compilation tools, release 13.0, V13.0.88
// Based on NVVM 20.0.0
//

.version 9.0
.target sm_100
.address_size 64

	// .globl	_Z10brent_kungPfS_i
// _ZZ19brent_kung_completePfS_iE1X has been demoted

.visible .entry _Z10brent_kungPfS_i(
	.param .u64 .ptr .align 1 _Z10brent_kungPfS_i_param_0,
	.param .u64 .ptr .align 1 _Z10brent_kungPfS_i_param_1,
	.param .u32 _Z10brent_kungPfS_i_param_2
)
{
	.reg .pred 	%p<3>;
	.reg .b32 	%r<11>;
	.reg .b32 	%f<4>;
	.reg .b64 	%rd<7>;

	ld.param.u64 	%rd3, [_Z10brent_kungPfS_i_param_0];
	cvta.to.global.u64 	%rd1, %rd3;
	mov.u32 	%r1, %ntid.x;
	mov.u32 	%r2, %tid.x;
	add.s32 	%r3, %r2, 1;
	mul.wide.u32 	%rd4, %r2, 4;
	add.s64 	%rd2, %rd1, %rd4;
	mov.b32 	%r10, 1;
$L__BB0_1:
	bar.sync 	0;
	shl.b32 	%r5, %r10, 1;
	add.s32 	%r7, %r5, -1;
	and.b32  	%r8, %r7, %r3;
	setp.ne.s32 	%p1, %r8, 0;
	@%p1 bra 	$L__BB0_3;
	sub.s32 	%r9, %r2, %r10;
	mul.wide.u32 	%rd5, %r9, 4;
	add.s64 	%rd6, %rd1, %rd5;
	ld.global.f32 	%f1, [%rd6];
	ld.global.f32 	%f2, [%rd2];
	add.f32 	%f3, %f1, %f2;
	st.global.f32 	[%rd2], %f3;
$L__BB0_3:
	setp.le.u32 	%p2, %r5, %r1;
	mov.u32 	%r10, %r5;
	@%p2 bra 	$L__BB0_1;
	ret;

}
	// .globl	_Z26brent_kung_less_divergencePfS_i
.visible .entry _Z26brent_kung_less_divergencePfS_i(
	.param .u64 .ptr .align 1 _Z26brent_kung_less_divergencePfS_i_param_0,
	.param .u64 .ptr .align 1 _Z26brent_kung_less_divergencePfS_i_param_1,
	.param .u32 _Z26brent_kung_less_divergencePfS_i_param_2
)
{
	.reg .pred 	%p<13>;
	.reg .b32 	%r<26>;
	.reg .b32 	%f<31>;
	.reg .b64 	%rd<26>;

	ld.param.u64 	%rd2, [_Z26brent_kung_less_divergencePfS_i_param_0];
	cvta.to.global.u64 	%rd1, %rd2;
	mov.u32 	%r1, %ntid.x;
	setp.lt.u32 	%p1, %r1, 2;
	@%p1 bra 	$L__BB1_5;
	mov.u32 	%r10, %tid.x;
	add.s32 	%r2, %r10, 1;
	mov.b32 	%r25, 1;
$L__BB1_2:
	bar.sync 	0;
	shl.b32 	%r7, %r25, 1;
	mul.lo.s32 	%r8, %r7, %r2;
	setp.gt.u32 	%p2, %r8, 1024;
	@%p2 bra 	$L__BB1_4;
	cvt.u64.u32 	%rd3, %r25;
	cvt.u64.u32 	%rd4, %r8;
	sub.s64 	%rd5, %rd4, %rd3;
	shl.b64 	%rd6, %rd5, 2;
	add.s64 	%rd7, %rd1, %rd6;
	ld.global.f32 	%f1, [%rd7+-4];
	mul.wide.u32 	%rd8, %r8, 4;
	add.s64 	%rd9, %rd1, %rd8;
	ld.global.f32 	%f2, [%rd9+-4];
	add.f32 	%f3, %f1, %f2;
	st.global.f32 	[%rd9+-4], %f3;
$L__BB1_4:
	setp.lt.u32 	%p3, %r7, %r1;
	mov.u32 	%r25, %r7;
	@%p3 bra 	$L__BB1_2;
$L__BB1_5:
	mov.u32 	%r3, %tid.x;
	shl.b32 	%r4, %r3, 1;
	add.s32 	%r5, %r4, 2;
	bar.sync 	0;
	setp.eq.s32 	%p4, %r3, 0;
	@%p4 bra 	$L__BB1_6;
	bra.uni 	$L__BB1_7;
$L__BB1_6:
	ld.global.f32 	%f4, [%rd1+2044];
	ld.global.f32 	%f5, [%rd1+3068];
	add.f32 	%f6, %f4, %f5;
	st.global.f32 	[%rd1+3068], %f6;
$L__BB1_7:
	bar.sync 	0;
	setp.gt.u32 	%p5, %r3, 2;
	@%p5 bra 	$L__BB1_9;
	shl.b32 	%r11, %r5, 7;
	add.s32 	%r12, %r11, -1;
	mul.wide.u32 	%rd10, %r12, 4;
	add.s64 	%rd11, %rd1, %rd10;
	ld.global.f32 	%f7, [%rd11];
	ld.global.f32 	%f8, [%rd11+512];
	add.f32 	%f9, %f7, %f8;
	st.global.f32 	[%rd11+512], %f9;
$L__BB1_9:
	bar.sync 	0;
	setp.gt.u32 	%p6, %r3, 6;
	@%p6 bra 	$L__BB1_11;
	shl.b32 	%r13, %r5, 6;
	add.s32 	%r14, %r13, -1;
	mul.wide.u32 	%rd12, %r14, 4;
	add.s64 	%rd13, %rd1, %rd12;
	ld.global.f32 	%f10, [%rd13];
	ld.global.f32 	%f11, [%rd13+256];
	add.f32 	%f12, %f10, %f11;
	st.global.f32 	[%rd13+256], %f12;
$L__BB1_11:
	bar.sync 	0;
	setp.gt.u32 	%p7, %r3, 14;
	@%p7 bra 	$L__BB1_13;
	shl.b32 	%r15, %r5, 5;
	add.s32 	%r16, %r15, -1;
	mul.wide.u32 	%rd14, %r16, 4;
	add.s64 	%rd15, %rd1, %rd14;
	ld.global.f32 	%f13, [%rd15];
	ld.global.f32 	%f14, [%rd15+128];
	add.f32 	%f15, %f13, %f14;
	st.global.f32 	[%rd15+128], %f15;
$L__BB1_13:
	bar.sync 	0;
	setp.gt.u32 	%p8, %r3, 30;
	@%p8 bra 	$L__BB1_15;
	shl.b32 	%r17, %r5, 4;
	add.s32 	%r18, %r17, -1;
	mul.wide.u32 	%rd16, %r18, 4;
	add.s64 	%rd17, %rd1, %rd16;
	ld.global.f32 	%f16, [%rd17];
	ld.global.f32 	%f17, [%rd17+64];
	add.f32 	%f18, %f16, %f17;
	st.global.f32 	[%rd17+64], %f18;
$L__BB1_15:
	bar.sync 	0;
	setp.gt.u32 	%p9, %r3, 62;
	@%p9 bra 	$L__BB1_17;
	shl.b32 	%r19, %r5, 3;
	add.s32 	%r20, %r19, -1;
	mul.wide.u32 	%rd18, %r20, 4;
	add.s64 	%rd19, %rd1, %rd18;
	ld.global.f32 	%f19, [%rd19];
	ld.global.f32 	%f20, [%rd19+32];
	add.f32 	%f21, %f19, %f20;
	st.global.f32 	[%rd19+32], %f21;
$L__BB1_17:
	bar.sync 	0;
	setp.gt.u32 	%p10, %r3, 126;
	@%p10 bra 	$L__BB1_19;
	shl.b32 	%r21, %r5, 2;
	add.s32 	%r22, %r21, -1;
	mul.wide.u32 	%rd20, %r22, 4;
	add.s64 	%rd21, %rd1, %rd20;
	ld.global.f32 	%f22, [%rd21];
	ld.global.f32 	%f23, [%rd21+16];
	add.f32 	%f24, %f22, %f23;
	st.global.f32 	[%rd21+16], %f24;
$L__BB1_19:
	bar.sync 	0;
	setp.gt.u32 	%p11, %r3, 254;
	@%p11 bra 	$L__BB1_21;
	shl.b32 	%r23, %r5, 1;
	add.s32 	%r24, %r23, -1;
	mul.wide.u32 	%rd22, %r24, 4;
	add.s64 	%rd23, %rd1, %rd22;
	ld.global.f32 	%f25, [%rd23];
	ld.global.f32 	%f26, [%rd23+8];
	add.f32 	%f27, %f25, %f26;
	st.global.f32 	[%rd23+8], %f27;
$L__BB1_21:
	bar.sync 	0;
	setp.gt.u32 	%p12, %r3, 510;
	@%p12 bra 	$L__BB1_23;
	mul.wide.u32 	%rd24, %r4, 4;
	add.s64 	%rd25, %rd1, %rd24;
	ld.global.f32 	%f28, [%rd25+4];
	ld.global.f32 	%f29, [%rd25+8];
	add.f32 	%f30, %f28, %f29;
	st.global.f32 	[%rd25+8], %f30;
$L__BB1_23:
	ret;

}
	// .globl	_Z19brent_kung_completePfS_i
.visible .entry _Z19brent_kung_completePfS_i(
	.param .u64 .ptr .align 1 _Z19brent_kung_completePfS_i_param_0,
	.param .u64 .ptr .align 1 _Z19brent_kung_completePfS_i_param_1,
	.param .u32 _Z19brent_kung_completePfS_i_param_2
)
{
	.reg .pred 	%p<9>;
	.reg .b32 	%r<37>;
	.reg .b32 	%f<11>;
	.reg .b64 	%rd<13>;
	// demoted variable
	.shared .align 4 .b8 _ZZ19brent_kung_completePfS_iE1X[4096];
	ld.param.u64 	%rd3, [_Z19brent_kung_completePfS_i_param_0];
	ld.param.u64 	%rd4, [_Z19brent_kung_completePfS_i_param_1];
	ld.param.u32 	%r14, [_Z19brent_kung_completePfS_i_param_2];
	cvta.to.global.u64 	%rd1, %rd4;
	cvta.to.global.u64 	%rd2, %rd3;
	mov.u32 	%r15, %ctaid.x;
	mov.u32 	%r1, %ntid.x;
	mul.lo.s32 	%r16, %r15, %r1;
	shl.b32 	%r17, %r16, 1;
	mov.u32 	%r2, %tid.x;
	add.s32 	%r3, %r17, %r2;
	setp.ge.s32 	%p1, %r3, %r14;
	shl.b32 	%r18, %r2, 2;
	mov.u32 	%r19, _ZZ19brent_kung_completePfS_iE1X;
	add.s32 	%r4, %r19, %r18;
	@%p1 bra 	$L__BB2_2;
	mul.wide.s32 	%rd5, %r3, 4;
	add.s64 	%rd6, %rd2, %rd5;
	ld.global.f32 	%f1, [%rd6];
	st.shared.f32 	[%r4], %f1;
$L__BB2_2:
	add.s32 	%r5, %r3, %r1;
	setp.ge.u32 	%p2, %r5, %r14;
	shl.b32 	%r20, %r1, 2;
	add.s32 	%r6, %r4, %r20;
	@%p2 bra 	$L__BB2_4;
	mul.wide.u32 	%rd7, %r5, 4;
	add.s64 	%rd8, %rd2, %rd7;
	ld.global.f32 	%f2, [%rd8];
	st.shared.f32 	[%r6], %f2;
$L__BB2_4:
	shl.b32 	%r22, %r2, 1;
	add.s32 	%r7, %r22, 2;
	mov.b32 	%r35, 1;
$L__BB2_5:
	bar.sync 	0;
	mul.lo.s32 	%r9, %r35, %r7;
	setp.gt.s32 	%p3, %r9, %r14;
	@%p3 bra 	$L__BB2_7;
	sub.s32 	%r23, %r9, %r35;
	shl.b32 	%r24, %r23, 2;
	add.s32 	%r26, %r19, %r24;
	ld.shared.f32 	%f3, [%r26+-4];
	shl.b32 	%r27, %r35, 2;
	add.s32 	%r28, %r26, %r27;
	ld.shared.f32 	%f4, [%r28+-4];
	add.f32 	%f5, %f3, %f4;
	st.shared.f32 	[%r28+-4], %f5;
$L__BB2_7:
	shl.b32 	%r35, %r35, 1;
	setp.le.u32 	%p4, %r35, %r1;
	@%p4 bra 	$L__BB2_5;
	mov.b32 	%r36, 1;
$L__BB2_9:
	bar.sync 	0;
	mul.lo.s32 	%r12, %r36, %r7;
	setp.gt.s32 	%p5, %r12, %r14;
	@%p5 bra 	$L__BB2_11;
	shl.b32 	%r30, %r12, 2;
	add.s32 	%r32, %r19, %r30;
	ld.shared.f32 	%f6, [%r32+-4];
	shl.b32 	%r33, %r36, 2;
	add.s32 	%r34, %r32, %r33;
	ld.shared.f32 	%f7, [%r34+-4];
	add.f32 	%f8, %f6, %f7;
	st.shared.f32 	[%r34+-4], %f8;
$L__BB2_11:
	shl.b32 	%r36, %r36, 1;
	setp.le.u32 	%p6, %r36, %r1;
	@%p6 bra 	$L__BB2_9;
	setp.ge.s32 	%p7, %r3, %r14;
	bar.sync 	0;
	@%p7 bra 	$L__BB2_14;
	ld.shared.f32 	%f9, [%r4];
	mul.wide.s32 	%rd9, %r3, 4;
	add.s64 	%rd10, %rd1, %rd9;
	st.global.f32 	[%rd10], %f9;
$L__BB2_14:
	setp.ge.u32 	%p8, %r5, %r14;
	@%p8 bra 	$L__BB2_16;
	ld.shared.f32 	%f10, [%r6];
	mul.wide.u32 	%rd11, %r5, 4;
	add.s64 	%rd12, %rd1, %rd11;
	st.global.f32 	[%rd12], %f10;
$L__BB2_16:
	ret;

}


// ===== COMPILED SASS (sm_100) =====

	.target	sm_100

	.elftype	@"ET_EXEC"


//--------------------- .note.nv.tkinfo           --------------------------
	.section	.note.nv.tkinfo,"",@"SHT_NOTE"
	.sectionflags	@"SHF_NOTE_NV_TKINFO"
	.tkinfo
        /*0018*/ 	.word	0x00000002
        /*0030*/ 	.string	""
        /*0030*/ 	.string	"ptxas"
        /*0030*/ 	.string	"Cuda compilation tools, release 13.0, V13.0.88"
        /*0030*/ 	.string	"Build cuda_13.0.r13.0/compiler.36424714_0"
        /*0030*/ 	.string	"-arch sm_100 -m 64 "



//--------------------- .note.nv.cuinfo           --------------------------
	.section	.note.nv.cuinfo,"",@"SHT_NOTE"
	.sectionflags	@"SHF_NOTE_NV_CUINFO"
        /*0018*/ 	.short	0x0002
        /*001a*/ 	.short	0x0064
        /*001c*/ 	.short	0x0082
	.zero		2


//--------------------- .nv.info                  --------------------------
	.section	.nv.info,"",@"SHT_CUDA_INFO"
	.align	4


	//----- nvinfo : EIATTR_REGCOUNT
	.align		4
        /*0000*/ 	.byte	0x04, 0x2f
        /*0002*/ 	.short	(.L_1 - .L_0)
	.align		4
.L_0:
        /*0004*/ 	.word	index@(_Z10brent_kungPfS_i)
        /*0008*/ 	.word	0x0000000e


	//----- nvinfo : EIATTR_FRAME_SIZE
	.align		4
.L_1:
        /*000c*/ 	.byte	0x04, 0x11
        /*000e*/ 	.short	(.L_3 - .L_2)
	.align		4
.L_2:
        /*0010*/ 	.word	index@(_Z10brent_kungPfS_i)
        /*0014*/ 	.word	0x00000000


	//----- nvinfo : EIATTR_REGCOUNT
	.align		4
.L_3:
        /*0018*/ 	.byte	0x04, 0x2f
        /*001a*/ 	.short	(.L_5 - .L_4)
	.align		4
.L_4:
        /*001c*/ 	.word	index@(_Z26brent_kung_less_divergencePfS_i)
        /*0020*/ 	.word	0x00000012


	//----- nvinfo : EIATTR_FRAME_SIZE
	.align		4
.L_5:
        /*0024*/ 	.byte	0x04, 0x11
        /*0026*/ 	.short	(.L_7 - .L_6)
	.align		4
.L_6:
        /*0028*/ 	.word	index@(_Z26brent_kung_less_divergencePfS_i)
        /*002c*/ 	.word	0x00000000


	//----- nvinfo : EIATTR_REGCOUNT
	.align		4
.L_7:
        /*0030*/ 	.byte	0x04, 0x2f
        /*0032*/ 	.short	(.L_9 - .L_8)
	.align		4
.L_8:
        /*0034*/ 	.word	index@(_Z19brent_kung_completePfS_i)
        /*0038*/ 	.word	0x0000000f


	//----- nvinfo : EIATTR_FRAME_SIZE
	.align		4
.L_9:
        /*003c*/ 	.byte	0x04, 0x11
        /*003e*/ 	.short	(.L_11 - .L_10)
	.align		4
.L_10:
        /*0040*/ 	.word	index@(_Z19brent_kung_completePfS_i)
        /*0044*/ 	.word	0x00000000


	//----- nvinfo : EIATTR_MIN_STACK_SIZE
	.align		4
.L_11:
        /*0048*/ 	.byte	0x04, 0x12
        /*004a*/ 	.short	(.L_13 - .L_12)
	.align		4
.L_12:
        /*004c*/ 	.word	index@(_Z19brent_kung_completePfS_i)
        /*0050*/ 	.word	0x00000000


	//----- nvinfo : EIATTR_MIN_STACK_SIZE
	.align		4
.L_13:
        /*0054*/ 	.byte	0x04, 0x12
        /*0056*/ 	.short	(.L_15 - .L_14)
	.align		4
.L_14:
        /*0058*/ 	.word	index@(_Z26brent_kung_less_divergencePfS_i)
        /*005c*/ 	.word	0x00000000


	//----- nvinfo : EIATTR_MIN_STACK_SIZE
	.align		4
.L_15:
        /*0060*/ 	.byte	0x04, 0x12
        /*0062*/ 	.short	(.L_17 - .L_16)
	.align		4
.L_16:
        /*0064*/ 	.word	index@(_Z10brent_kungPfS_i)
        /*0068*/ 	.word	0x00000000
.L_17:


//--------------------- .nv.compat                --------------------------
	.section	.nv.compat,"",@"SHT_CUDA_COMPAT_INFO"
	.align	4
        /*0000*/ 	.byte	0x02, 0x09, 0x00, 0x00, 0x02, 0x02, 0x01, 0x00, 0x02, 0x05, 0x05, 0x00, 0x03, 0x07, 0x01, 0x01
        /*0010*/ 	.byte	0x02, 0x03, 0x00, 0x00, 0x02, 0x06, 0x01, 0x00, 0x04, 0x0b, 0x08, 0x00, 0x09, 0x00, 0x00, 0x00
        /*0020*/ 	.byte	0x00, 0x00, 0x00, 0x00


//--------------------- .nv.info._Z19brent_kung_completePfS_i --------------------------
	.section	.nv.info._Z19brent_kung_completePfS_i,"",@"SHT_CUDA_INFO"
	.sectionflags	@""
	.align	4


	//----- nvinfo : EIATTR_CUDA_API_VERSION
	.align		4
        /*0000*/ 	.byte	0x04, 0x37
        /*0002*/ 	.short	(.L_19 - .L_18)
.L_18:
        /*0004*/ 	.word	0x00000082


	//----- nvinfo : EIATTR_KPARAM_INFO
	.align		4
.L_19:
        /*0008*/ 	.byte	0x04, 0x17
        /*000a*/ 	.short	(.L_21 - .L_20)
.L_20:
        /*000c*/ 	.word	0x00000000
        /*0010*/ 	.short	0x0002
        /*0012*/ 	.short	0x0010
        /*0014*/ 	.byte	0x00, 0xf0, 0x11, 0x00


	//----- nvinfo : EIATTR_KPARAM_INFO
	.align		4
.L_21:
        /*0018*/ 	.byte	0x04, 0x17
        /*001a*/ 	.short	(.L_23 - .L_22)
.L_22:
        /*001c*/ 	.word	0x00000000
        /*0020*/ 	.short	0x0001
        /*0022*/ 	.short	0x0008
        /*0024*/ 	.byte	0x00, 0xf5, 0x21, 0x00


	//----- nvinfo : EIATTR_KPARAM_INFO
	.align		4
.L_23:
        /*0028*/ 	.byte	0x04, 0x17
        /*002a*/ 	.short	(.L_25 - .L_24)
.L_24:
        /*002c*/ 	.word	0x00000000
        /*0030*/ 	.short	0x0000
        /*0032*/ 	.short	0x0000
        /*0034*/ 	.byte	0x00, 0xf5, 0x21, 0x00


	//----- nvinfo : EIATTR_SPARSE_MMA_MASK
	.align		4
.L_25:
        /*0038*/ 	.byte	0x03, 0x50
        /*003a*/ 	.short	0x0000


	//----- nvinfo : EIATTR_MAXREG_COUNT
	.align		4
        /*003c*/ 	.byte	0x03, 0x1b
        /*003e*/ 	.short	0x00ff


	//----- nvinfo : EIATTR_NUM_BARRIERS
	.align		4
        /*0040*/ 	.byte	0x02, 0x4c
        /*0042*/ 	.byte	0x01
	.zero		1


	//----- nvinfo : EIATTR_MERCURY_ISA_VERSION
	.align		4
        /*0044*/ 	.byte	0x03, 0x5f
        /*0046*/ 	.short	0x0101


	//----- nvinfo : EIATTR_VRC_CTA_INIT_COUNT
	.align		4
        /*0048*/ 	.byte	0x02, 0x4a
	.zero		1
	.zero		1


	//----- nvinfo : EIATTR_EXIT_INSTR_OFFSETS
	.align		4
        /*004c*/ 	.byte	0x04, 0x1c
        /*004e*/ 	.short	(.L_27 - .L_26)


	//   ....[0]....
.L_26:
        /*0050*/ 	.word	0x000003e0


	//   ....[1]....
        /*0054*/ 	.word	0x00000430


	//----- nvinfo : EIATTR_CBANK_PARAM_SIZE
	.align		4
.L_27:
        /*0058*/ 	.byte	0x03, 0x19
        /*005a*/ 	.short	0x0014


	//----- nvinfo : EIATTR_PARAM_CBANK
	.align		4
        /*005c*/ 	.byte	0x04, 0x0a
        /*005e*/ 	.short	(.L_29 - .L_28)
	.align		4
.L_28:
        /*0060*/ 	.word	index@(.nv.constant0._Z19brent_kung_completePfS_i)
        /*0064*/ 	.short	0x0380
        /*0066*/ 	.short	0x0014


	//----- nvinfo : EIATTR_SW_WAR
	.align		4
.L_29:
        /*0068*/ 	.byte	0x04, 0x36
        /*006a*/ 	.short	(.L_31 - .L_30)
.L_30:
        /*006c*/ 	.word	0x00000008
.L_31:


//--------------------- .nv.info._Z26brent_kung_less_divergencePfS_i --------------------------
	.section	.nv.info._Z26brent_kung_less_divergencePfS_i,"",@"SHT_CUDA_INFO"
	.sectionflags	@""
	.align	4


	//----- nvinfo : EIATTR_CUDA_API_VERSION
	.align		4
        /*0000*/ 	.byte	0x04, 0x37
        /*0002*/ 	.short	(.L_33 - .L_32)
.L_32:
        /*0004*/ 	.word	0x00000082


	//----- nvinfo : EIATTR_KPARAM_INFO
	.align		4
.L_33:
        /*0008*/ 	.byte	0x04, 0x17
        /*000a*/ 	.short	(.L_35 - .L_34)
.L_34:
        /*000c*/ 	.word	0x00000000
        /*0010*/ 	.short	0x0002
        /*0012*/ 	.short	0x0010
        /*0014*/ 	.byte	0x00, 0xf0, 0x11, 0x00


	//----- nvinfo : EIATTR_KPARAM_INFO
	.align		4
.L_35:
        /*0018*/ 	.byte	0x04, 0x17
        /*001a*/ 	.short	(.L_37 - .L_36)
.L_36:
        /*001c*/ 	.word	0x00000000
        /*0020*/ 	.short	0x0001
        /*0022*/ 	.short	0x0008
        /*0024*/ 	.byte	0x00, 0xf5, 0x21, 0x00


	//----- nvinfo : EIATTR_KPARAM_INFO
	.align		4
.L_37:
        /*0028*/ 	.byte	0x04, 0x17
        /*002a*/ 	.short	(.L_39 - .L_38)
.L_38:
        /*002c*/ 	.word	0x00000000
        /*0030*/ 	.short	0x0000
        /*0032*/ 	.short	0x0000
        /*0034*/ 	.byte	0x00, 0xf5, 0x21, 0x00


	//----- nvinfo : EIATTR_SPARSE_MMA_MASK
	.align		4
.L_39:
        /*0038*/ 	.byte	0x03, 0x50
        /*003a*/ 	.short	0x0000


	//----- nvinfo : EIATTR_MAXREG_COUNT
	.align		4
        /*003c*/ 	.byte	0x03, 0x1b
        /*003e*/ 	.short	0x00ff


	//----- nvinfo : EIATTR_NUM_BARRIERS
	.align		4
        /*0040*/ 	.byte	0x02, 0x4c
        /*0042*/ 	.byte	0x01
	.zero		1


	//----- nvinfo : EIATTR_MERCURY_ISA_VERSION
	.align		4
        /*0044*/ 	.byte	0x03, 0x5f
        /*0046*/ 	.short	0x0101


	//----- nvinfo : EIATTR_VRC_CTA_INIT_COUNT
	.align		4
        /*0048*/ 	.byte	0x02, 0x4a
	.zero		1
	.zero		1


	//----- nvinfo : EIATTR_EXIT_INSTR_OFFSETS
	.align		4
        /*004c*/ 	.byte	0x04, 0x1c
        /*004e*/ 	.short	(.L_41 - .L_40)


	//   ....[0]....
.L_40:
        /*0050*/ 	.word	0x00000680


	//   ....[1]....
        /*0054*/ 	.word	0x000006f0


	//----- nvinfo : EIATTR_CRS_STACK_SIZE
	.align		4
.L_41:
        /*0058*/ 	.byte	0x04, 0x1e
        /*005a*/ 	.short	(.L_43 - .L_42)
.L_42:
        /*005c*/ 	.word	0x00000000


	//----- nvinfo : EIATTR_CBANK_PARAM_SIZE
	.align		4
.L_43:
        /*0060*/ 	.byte	0x03, 0x19
        /*0062*/ 	.short	0x0014


	//----- nvinfo : EIATTR_PARAM_CBANK
	.align		4
        /*0064*/ 	.byte	0x04, 0x0a
        /*0066*/ 	.short	(.L_45 - .L_44)
	.align		4
.L_44:
        /*0068*/ 	.word	index@(.nv.constant0._Z26brent_kung_less_divergencePfS_i)
        /*006c*/ 	.short	0x0380
        /*006e*/ 	.short	0x0014


	//----- nvinfo : EIATTR_SW_WAR
	.align		4
.L_45:
        /*0070*/ 	.byte	0x04, 0x36
        /*0072*/ 	.short	(.L_47 - .L_46)
.L_46:
        /*0074*/ 	.word	0x00000008
.L_47:


//--------------------- .nv.info._Z10brent_kungPfS_i --------------------------
	.section	.nv.info._Z10brent_kungPfS_i,"",@"SHT_CUDA_INFO"
	.sectionflags	@""
	.align	4


	//----- nvinfo : EIATTR_CUDA_API_VERSION
	.align		4
        /*0000*/ 	.byte	0x04, 0x37
        /*0002*/ 	.short	(.L_49 - .L_48)
.L_48:
        /*0004*/ 	.word	0x00000082


	//----- nvinfo : EIATTR_KPARAM_INFO
	.align		4
.L_49:
        /*0008*/ 	.byte	0x04, 0x17
        /*000a*/ 	.short	(.L_51 - .L_50)
.L_50:
        /*000c*/ 	.word	0x00000000
        /*0010*/ 	.short	0x0002
        /*0012*/ 	.short	0x0010
        /*0014*/ 	.byte	0x00, 0xf0, 0x11, 0x00


	//----- nvinfo : EIATTR_KPARAM_INFO
	.align		4
.L_51:
        /*0018*/ 	.byte	0x04, 0x17
        /*001a*/ 	.short	(.L_53 - .L_52)
.L_52:
        /*001c*/ 	.word	0x00000000
        /*0020*/ 	.short	0x0001
        /*0022*/ 	.short	0x0008
        /*0024*/ 	.byte	0x00, 0xf5, 0x21, 0x00


	//----- nvinfo : EIATTR_KPARAM_INFO
	.align		4
.L_53:
        /*0028*/ 	.byte	0x04, 0x17
        /*002a*/ 	.short	(.L_55 - .L_54)
.L_54:
        /*002c*/ 	.word	0x00000000
        /*0030*/ 	.short	0x0000
        /*0032*/ 	.short	0x0000
        /*0034*/ 	.byte	0x00, 0xf5, 0x21, 0x00


	//----- nvinfo : EIATTR_SPARSE_MMA_MASK
	.align		4
.L_55:
        /*0038*/ 	.byte	0x03, 0x50
        /*003a*/ 	.short	0x0000


	//----- nvinfo : EIATTR_MAXREG_COUNT
	.align		4
        /*003c*/ 	.byte	0x03, 0x1b
        /*003e*/ 	.short	0x00ff


	//----- nvinfo : EIATTR_NUM_BARRIERS
	.align		4
        /*0040*/ 	.byte	0x02, 0x4c
        /*0042*/ 	.byte	0x01
	.zero		1


	//----- nvinfo : EIATTR_MERCURY_ISA_VERSION
	.align		4
        /*0044*/ 	.byte	0x03, 0x5f
        /*0046*/ 	.short	0x0101


	//----- nvinfo : EIATTR_VRC_CTA_INIT_COUNT
	.align		4
        /*0048*/ 	.byte	0x02, 0x4a
	.zero		1
	.zero		1


	//----- nvinfo : EIATTR_EXIT_INSTR_OFFSETS
	.align		4
        /*004c*/ 	.byte	0x04, 0x1c
        /*004e*/ 	.short	(.L_57 - .L_56)


	//   ....[0]....
.L_56:
        /*0050*/ 	.word	0x00000190


	//----- nvinfo : EIATTR_CRS_STACK_SIZE
	.align		4
.L_57:
        /*0054*/ 	.byte	0x04, 0x1e
        /*0056*/ 	.short	(.L_59 - .L_58)
.L_58:
        /*0058*/ 	.word	0x00000000


	//----- nvinfo : EIATTR_CBANK_PARAM_SIZE
	.align		4
.L_59:
        /*005c*/ 	.byte	0x03, 0x19
        /*005e*/ 	.short	0x0014


	//----- nvinfo : EIATTR_PARAM_CBANK
	.align		4
        /*0060*/ 	.byte	0x04, 0x0a
        /*0062*/ 	.short	(.L_61 - .L_60)
	.align		4
.L_60:
        /*0064*/ 	.word	index@(.nv.constant0._Z10brent_kungPfS_i)
        /*0068*/ 	.short	0x0380
        /*006a*/ 	.short	0x0014


	//----- nvinfo : EIATTR_SW_WAR
	.align		4
.L_61:
        /*006c*/ 	.byte	0x04, 0x36
        /*006e*/ 	.short	(.L_63 - .L_62)
.L_62:
        /*0070*/ 	.word	0x00000008
.L_63:


//--------------------- .nv.callgraph             --------------------------
	.section	.nv.callgraph,"",@"SHT_CUDA_CALLGRAPH"
	.align	4
	.sectionentsize	8
	.align		4
        /*0000*/ 	.word	0x00000000
	.align		4
        /*0004*/ 	.word	0xffffffff
	.align		4
        /*0008*/ 	.word	0x00000000
	.align		4
        /*000c*/ 	.word	0xfffffffe
	.align		4
        /*0010*/ 	.word	0x00000000
	.align		4
        /*0014*/ 	.word	0xfffffffd
	.align		4
        /*0018*/ 	.word	0x00000000
	.align		4
        /*001c*/ 	.word	0xfffffffc


//--------------------- .text._Z19brent_kung_completePfS_i --------------------------
	.section	.text._Z19brent_kung_completePfS_i,"ax",@progbits
	.align	128
        .global         _Z19brent_kung_completePfS_i
        .type           _Z19brent_kung_completePfS_i,@function
        .size           _Z19brent_kung_completePfS_i,(.L_x_12 - _Z19brent_kung_completePfS_i)
        .other          _Z19brent_kung_completePfS_i,@"STO_CUDA_ENTRY STV_DEFAULT"
_Z19brent_kung_completePfS_i:
.text._Z19brent_kung_completePfS_i:
[----:B------:R-:W-:Y:S01]  /*0000*/  LDC R1, c[0x0][0x37c] ;  /* 0x0000df00ff017b82 */ /* 0x000fe20000000800 */
[----:B------:R-:W0:Y:S07]  /*0010*/  S2R R11, SR_TID.X ;  /* 0x00000000000b7919 */ /* 0x000e2e0000002100 */
[----:B------:R-:W1:Y:S01]  /*0020*/  S2UR UR4, SR_CTAID.X ;  /* 0x00000000000479c3 */ /* 0x000e620000002500 */
[----:B------:R-:W2:Y:S01]  /*0030*/  LDCU UR5, c[0x0][0x390] ;  /* 0x00007200ff0577ac */ /* 0x000ea20008000800 */
[----:B------:R-:W3:Y:S06]  /*0040*/  LDCU.64 UR6, c[0x0][0x358] ;  /* 0x00006b00ff0677ac */ /* 0x000eec0008000a00 */
[----:B------:R-:W1:Y:S02]  /*0050*/  LDC R3, c[0x0][0x360] ;  /* 0x0000d800ff037b82 */ /* 0x000e640000000800 */
[----:B-1----:R-:W-:-:S04]  /*0060*/  IMAD R2, R3, UR4, RZ ;  /* 0x0000000403027c24 */ /* 0x002fc8000f8e02ff */
[----:B0-----:R-:W-:-:S04]  /*0070*/  IMAD R2, R2, 0x2, R11 ;  /* 0x0000000202027824 */ /* 0x001fc800078e020b */
[C---:B------:R-:W-:Y:S01]  /*0080*/  IMAD.IADD R0, R2.reuse, 0x1, R3 ;  /* 0x0000000102007824 */ /* 0x040fe200078e0203 */
[----:B--2---:R-:W-:-:S04]  /*0090*/  ISETP.GE.AND P0, PT, R2, UR5, PT ;  /* 0x0000000502007c0c */ /* 0x004fc8000bf06270 */
[----:B------:R-:W-:-:S09]  /*00a0*/  ISETP.GE.U32.AND P1, PT, R0, UR5, PT ;  /* 0x0000000500007c0c */ /* 0x000fd2000bf26070 */
[----:B------:R-:W0:Y:S08]  /*00b0*/  @!P0 LDC.64 R4, c[0x0][0x380] ;  /* 0x0000e000ff048b82 */ /* 0x000e300000000a00 */
[----:B------:R-:W1:Y:S01]  /*00c0*/  @!P1 LDC.64 R6, c[0x0][0x380] ;  /* 0x0000e000ff069b82 */ /* 0x000e620000000a00 */
[----:B0-----:R-:W-:-:S06]  /*00d0*/  @!P0 IMAD.WIDE R4, R2, 0x4, R4 ;  /* 0x0000000402048825 */ /* 0x001fcc00078e0204 */
[----:B---3--:R0:W2:Y:S01]  /*00e0*/  @!P0 LDG.E R5, desc[UR6][R4.64] ;  /* 0x0000000604058981 */ /* 0x0080a2000c1e1900 */
[----:B-1----:R-:W-:-:S06]  /*00f0*/  @!P1 IMAD.WIDE.U32 R6, R0, 0x4, R6 ;  /* 0x0000000400069825 */ /* 0x002fcc00078e0006 */
[----:B------:R-:W3:Y:S01]  /*0100*/  @!P1 LDG.E R6, desc[UR6][R6.64] ;  /* 0x0000000606069981 */ /* 0x000ee2000c1e1900 */
[----:B------:R-:W1:Y:S01]  /*0110*/  S2UR UR5, SR_CgaCtaId ;  /* 0x00000000000579c3 */ /* 0x000e620000008800 */
[----:B------:R-:W-:Y:S02]  /*0120*/  UMOV UR4, 0x400 ;  /* 0x0000040000047882 */ /* 0x000fe40000000000 */
[----:B-1----:R-:W-:Y:S01]  /*0130*/  ULEA UR4, UR5, UR4, 0x18 ;  /* 0x0000000405047291 */ /* 0x002fe2000f8ec0ff */
[----:B------:R-:W-:Y:S01]  /*0140*/  IMAD.MOV.U32 R10, RZ, RZ, 0x1 ;  /* 0x00000001ff0a7424 */ /* 0x000fe200078e00ff */
[C---:B0-----:R-:W-:Y:S01]  /*0150*/  LEA R4, R11.reuse, 0x2, 0x1 ;  /* 0x000000020b047811 */ /* 0x041fe200078e08ff */
[----:B------:R-:W0:Y:S03]  /*0160*/  LDCU UR5, c[0x0][0x390] ;  /* 0x00007200ff0577ac */ /* 0x000e260008000800 */
[----:B------:R-:W-:-:S04]  /*0170*/  LEA R8, R11, UR4, 0x2 ;  /* 0x000000040b087c11 */ /* 0x000fc8000f8e10ff */
[----:B------:R-:W-:Y:S01]  /*0180*/  LEA R9, R3, R8, 0x2 ;  /* 0x0000000803097211 */ /* 0x000fe200078e10ff */
[----:B--2---:R1:W-:Y:S04]  /*0190*/  @!P0 STS [R8], R5 ;  /* 0x0000000508008388 */ /* 0x0043e80000000800 */
[----:B0--3--:R1:W-:Y:S02]  /*01a0*/  @!P1 STS [R9], R6 ;  /* 0x0000000609009388 */ /* 0x0093e40000000800 */
.L_x_0:
[----:B-1----:R-:W-:Y:S01]  /*01b0*/  IMAD R5, R4, R10, RZ ;  /* 0x0000000a04057224 */ /* 0x002fe200078e02ff */
[----:B------:R-:W-:Y:S04]  /*01c0*/  BAR.SYNC.DEFER_BLOCKING 0x0 ;  /* 0x0000000000007b1d */ /* 0x000fe80000010000 */
[----:B------:R-:W-:-:S13]  /*01d0*/  ISETP.GT.AND P0, PT, R5, UR5, PT ;  /* 0x0000000505007c0c */ /* 0x000fda000bf04270 */
[----:B------:R-:W-:-:S04]  /*01e0*/  @!P0 IADD3 R5, PT, PT, R5, -R10, RZ ;  /* 0x8000000a05058210 */ /* 0x000fc80007ffe0ff */
[----:B------:R-:W-:-:S05]  /*01f0*/  @!P0 LEA R5, R5, UR4, 0x2 ;  /* 0x0000000405058c11 */ /* 0x000fca000f8e10ff */
[C---:B------:R-:W-:Y:S01]  /*0200*/  @!P0 IMAD R6, R10.reuse, 0x4, R5 ;  /* 0x000000040a068824 */ /* 0x040fe200078e0205 */
[----:B------:R-:W-:Y:S01]  /*0210*/  SHF.L.U32 R10, R10, 0x1, RZ ;  /* 0x000000010a0a7819 */ /* 0x000fe200000006ff */
[----:B------:R-:W-:Y:S04]  /*0220*/  @!P0 LDS R5, [R5+-0x4] ;  /* 0xfffffc0005058984 */ /* 0x000fe80000000800 */
[----:B------:R-:W0:Y:S02]  /*0230*/  @!P0 LDS R12, [R6+-0x4] ;  /* 0xfffffc00060c8984 */ /* 0x000e240000000800 */
[----:B0-----:R-:W-:-:S05]  /*0240*/  @!P0 FADD R7, R5, R12 ;  /* 0x0000000c05078221 */ /* 0x001fca0000000000 */
[----:B------:R0:W-:Y:S01]  /*0250*/  @!P0 STS [R6+-0x4], R7 ;  /* 0xfffffc0706008388 */ /* 0x0001e20000000800 */
[----:B------:R-:W-:-:S13]  /*0260*/  ISETP.GT.U32.AND P0, PT, R10, R3, PT ;  /* 0x000000030a00720c */ /* 0x000fda0003f04070 */
[----:B0-----:R-:W-:Y:S05]  /*0270*/  @!P0 BRA `(.L_x_0) ;  /* 0xfffffffc00cc8947 */ /* 0x001fea000383ffff */
[----:B------:R-:W-:Y:S01]  /*0280*/  IMAD.MOV.U32 R5, RZ, RZ, 0x1 ;  /* 0x00000001ff057424 */ /* 0x000fe200078e00ff */
[----:B------:R-:W0:Y:S01]  /*0290*/  LDCU UR5, c[0x0][0x390] ;  /* 0x00007200ff0577ac */ /* 0x000e220008000800 */
[----:B------:R-:W-:-:S05]  /*02a0*/  NOP ;  /* 0x0000000000007918 */ /* 0x000fca0000000000 */
.L_x_1:
[----:B------:R-:W-:Y:S01]  /*02b0*/  IMAD R6, R4, R5, RZ ;  /* 0x0000000504067224 */ /* 0x000fe200078e02ff */
[----:B------:R-:W-:Y:S04]  /*02c0*/  BAR.SYNC.DEFER_BLOCKING 0x0 ;  /* 0x0000000000007b1d */ /* 0x000fe80000010000 */
[----:B0-----:R-:W-:-:S13]  /*02d0*/  ISETP.GT.AND P0, PT, R6, UR5, PT ;  /* 0x0000000506007c0c */ /* 0x001fda000bf04270 */
[----:B------:R-:W-:-:S04]  /*02e0*/  @!P0 LEA R6, R6, UR4, 0x2 ;  /* 0x0000000406068c11 */ /* 0x000fc8000f8e10ff */
[C---:B------:R-:W-:Y:S01]  /*02f0*/  @!P0 LEA R7, R5.reuse, R6, 0x2 ;  /* 0x0000000605078211 */ /* 0x040fe200078e10ff */
[----:B------:R-:W-:Y:S01]  /*0300*/  IMAD.SHL.U32 R5, R5, 0x2, RZ ;  /* 0x0000000205057824 */ /* 0x000fe200078e00ff */
[----:B------:R-:W-:Y:S04]  /*0310*/  @!P0 LDS R6, [R6+-0x4] ;  /* 0xfffffc0006068984 */ /* 0x000fe80000000800 */
[----:B------:R-:W0:Y:S02]  /*0320*/  @!P0 LDS R11, [R7+-0x4] ;  /* 0xfffffc00070b8984 */ /* 0x000e240000000800 */
[----:B0-----:R-:W-:-:S05]  /*0330*/  @!P0 FADD R10, R6, R11 ;  /* 0x0000000b060a8221 */ /* 0x001fca0000000000 */
[----:B------:R1:W-:Y:S01]  /*0340*/  @!P0 STS [R7+-0x4], R10 ;  /* 0xfffffc0a07008388 */ /* 0x0003e20000000800 */
[----:B------:R-:W-:-:S13]  /*0350*/  ISETP.GT.U32.AND P0, PT, R5, R3, PT ;  /* 0x000000030500720c */ /* 0x000fda0003f04070 */
[----:B-1----:R-:W-:Y:S05]  /*0360*/  @!P0 BRA `(.L_x_1) ;  /* 0xfffffffc00d08947 */ /* 0x002fea000383ffff */
[----:B------:R-:W-:Y:S01]  /*0370*/  BAR.SYNC.DEFER_BLOCKING 0x0 ;  /* 0x0000000000007b1d */ /* 0x000fe20000010000 */
[----:B------:R-:W-:Y:S02]  /*0380*/  ISETP.GE.AND P0, PT, R2, UR5, PT ;  /* 0x0000000502007c0c */ /* 0x000fe4000bf06270 */
[----:B------:R-:W-:-:S11]  /*0390*/  ISETP.GE.U32.AND P1, PT, R0, UR5, PT ;  /* 0x0000000500007c0c */ /* 0x000fd6000bf26070 */
[----:B------:R-:W0:Y:S01]  /*03a0*/  @!P0 LDC.64 R4, c[0x0][0x388] ;  /* 0x0000e200ff048b82 */ /* 0x000e220000000a00 */
[----:B------:R-:W1:Y:S01]  /*03b0*/  @!P0 LDS R7, [R8] ;  /* 0x0000000008078984 */ /* 0x000e620000000800 */
[----:B0-----:R-:W-:-:S05]  /*03c0*/  @!P0 IMAD.WIDE R2, R2, 0x4, R4 ;  /* 0x0000000402028825 */ /* 0x001fca00078e0204 */
[----:B-1----:R0:W-:Y:S01]  /*03d0*/  @!P0 STG.E desc[UR6][R2.64], R7 ;  /* 0x0000000702008986 */ /* 0x0021e2000c101906 */
[----:B------:R-:W-:Y:S05]  /*03e0*/  @P1 EXIT ;  /* 0x000000000000194d */ /* 0x000fea0003800000 */
[----:B------:R-:W1:Y:S01]  /*03f0*/  LDS R9, [R9] ;  /* 0x0000000009097984 */ /* 0x000e620000000800 */
[----:B0-----:R-:W0:Y:S02]  /*0400*/  LDC.64 R2, c[0x0][0x388] ;  /* 0x0000e200ff027b82 */ /* 0x001e240000000a00 */
[----:B0-----:R-:W-:-:S05]  /*0410*/  IMAD.WIDE.U32 R2, R0, 0x4, R2 ;  /* 0x0000000400027825 */ /* 0x001fca00078e0002 */
[----:B-1----:R-:W-:Y:S01]  /*0420*/  STG.E desc[UR6][R2.64], R9 ;  /* 0x0000000902007986 */ /* 0x002fe2000c101906 */
[----:B------:R-:W-:Y:S05]  /*0430*/  EXIT ;  /* 0x000000000000794d */ /* 0x000fea0003800000 */
.L_x_2:
[----:B------:R-:W-:-:S00]  /*0440*/  BRA `(.L_x_2) ;  /* 0xfffffffc00fc7947 */ /* 0x000fc0000383ffff */
[----:B------:R-:W-:-:S00]  /*0450*/  NOP ;  /* 0x0000000000007918 */ /* 0x000fc00000000000 */
        /* <DEDUP_REMOVED lines=10> */
.L_x_12:


//--------------------- .text._Z26brent_kung_less_divergencePfS_i --------------------------
	.section	.text._Z26brent_kung_less_divergencePfS_i,"ax",@progbits
	.align	128
        .global         _Z26brent_kung_less_divergencePfS_i
        .type           _Z26brent_kung_less_divergencePfS_i,@function
        .size           _Z26brent_kung_less_divergencePfS_i,(.L_x_13 - _Z26brent_kung_less_divergencePfS_i)
        .other          _Z26brent_kung_less_divergencePfS_i,@"STO_CUDA_ENTRY STV_DEFAULT"
_Z26brent_kung_less_divergencePfS_i:
.text._Z26brent_kung_less_divergencePfS_i:
[----:B------:R-:W-:Y:S01]  /*0000*/  LDC R1, c[0x0][0x37c] ;  /* 0x0000df00ff017b82 */ /* 0x000fe20000000800 */
[----:B------:R-:W0:Y:S01]  /*0010*/  LDCU UR8, c[0x0][0x360] ;  /* 0x00006c00ff0877ac */ /* 0x000e220008000800 */
[----:B------:R-:W1:Y:S01]  /*0020*/  LDCU.64 UR6, c[0x0][0x358] ;  /* 0x00006b00ff0677ac */ /* 0x000e620008000a00 */
[----:B0-----:R-:W-:-:S09]  /*0030*/  UISETP.GE.U32.AND UP0, UPT, UR8, 0x2, UPT ;  /* 0x000000020800788c */ /* 0x001fd2000bf06070 */
[----:B-1----:R-:W-:Y:S05]  /*0040*/  BRA.U !UP0, `(.L_x_3) ;  /* 0x0000000108607547 */ /* 0x002fea000b800000 */
[----:B------:R-:W0:Y:S01]  /*0050*/  S2R R0, SR_TID.X ;  /* 0x0000000000007919 */ /* 0x000e220000002100 */
[----:B------:R-:W1:Y:S01]  /*0060*/  LDC.64 R6, c[0x0][0x380] ;  /* 0x0000e000ff067b82 */ /* 0x000e620000000a00 */
[----:B------:R-:W2:Y:S01]  /*0070*/  LDCU.64 UR10, c[0x0][0x380] ;  /* 0x00007000ff0a77ac */ /* 0x000ea20008000a00 */
[----:B------:R-:W-:Y:S01]  /*0080*/  UMOV UR4, 0x1 ;  /* 0x0000000100047882 */ /* 0x000fe20000000000 */
[----:B0-2---:R-:W-:-:S07]  /*0090*/  VIADD R0, R0, 0x1 ;  /* 0x0000000100007836 */ /* 0x005fce0000000000 */
.L_x_6:
[----:B------:R-:W-:Y:S01]  /*00a0*/  USHF.L.U32 UR5, UR4, 0x1, URZ ;  /* 0x0000000104057899 */ /* 0x000fe200080006ff */
[----:B------:R-:W-:Y:S05]  /*00b0*/  BAR.SYNC.DEFER_BLOCKING 0x0 ;  /* 0x0000000000007b1d */ /* 0x000fea0000010000 */
[----:B0-----:R-:W-:Y:S01]  /*00c0*/  IMAD R3, R0, UR5, RZ ;  /* 0x0000000500037c24 */ /* 0x001fe2000f8e02ff */
[----:B------:R-:W-:Y:S04]  /*00d0*/  BSSY.RECONVERGENT B0, `(.L_x_4) ;  /* 0x000000c000007945 */ /* 0x000fe80003800200 */
[----:B------:R-:W-:-:S13]  /*00e0*/  ISETP.GT.U32.AND P0, PT, R3, 0x400, PT ;  /* 0x000004000300780c */ /* 0x000fda0003f04070 */
[----:B------:R-:W-:Y:S05]  /*00f0*/  @P0 BRA `(.L_x_5) ;  /* 0x0000000000240947 */ /* 0x000fea0003800000 */
[C---:B------:R-:W-:Y:S01]  /*0100*/  IADD3 R5, P0, PT, R3.reuse, -UR4, RZ ;  /* 0x8000000403057c10 */ /* 0x040fe2000ff1e0ff */
[----:B-1----:R-:W-:-:S04]  /*0110*/  IMAD.WIDE.U32 R2, R3, 0x4, R6 ;  /* 0x0000000403027825 */ /* 0x002fc800078e0006 */
[----:B------:R-:W-:Y:S01]  /*0120*/  IMAD.X R8, RZ, RZ, -0x1, P0 ;  /* 0xffffffffff087424 */ /* 0x000fe200000e06ff */
[C---:B------:R-:W-:Y:S01]  /*0130*/  LEA R4, P0, R5.reuse, UR10, 0x2 ;  /* 0x0000000a05047c11 */ /* 0x040fe2000f8010ff */
[----:B------:R-:W2:Y:S03]  /*0140*/  LDG.E R9, desc[UR6][R2.64+-0x4] ;  /* 0xfffffc0602097981 */ /* 0x000ea6000c1e1900 */
[----:B------:R-:W-:-:S05]  /*0150*/  LEA.HI.X R5, R5, UR11, R8, 0x2, P0 ;  /* 0x0000000b05057c11 */ /* 0x000fca00080f1408 */
[----:B------:R-:W2:Y:S02]  /*0160*/  LDG.E R4, desc[UR6][R4.64+-0x4] ;  /* 0xfffffc0604047981 */ /* 0x000ea4000c1e1900 */
[----:B--2---:R-:W-:-:S05]  /*0170*/  FADD R9, R4, R9 ;  /* 0x0000000904097221 */ /* 0x004fca0000000000 */
[----:B------:R0:W-:Y:S02]  /*0180*/  STG.E desc[UR6][R2.64+-0x4], R9 ;  /* 0xfffffc0902007986 */ /* 0x0001e4000c101906 */
.L_x_5:
[----:B------:R-:W-:Y:S05]  /*0190*/  BSYNC.RECONVERGENT B0 ;  /* 0x0000000000007941 */ /* 0x000fea0003800200 */
.L_x_4:
[----:B------:R-:W-:Y:S02]  /*01a0*/  UISETP.GE.U32.AND UP0, UPT, UR5, UR8, UPT ;  /* 0x000000080500728c */ /* 0x000fe4000bf06070 */
[----:B------:R-:W-:-:S07]  /*01b0*/  UMOV UR4, UR5 ;  /* 0x0000000500047c82 */ /* 0x000fce0008000000 */
[----:B------:R-:W-:Y:S05]  /*01c0*/  BRA.U !UP0, `(.L_x_6) ;  /* 0xfffffffd08b47547 */ /* 0x000fea000b83ffff */
.L_x_3:
[----:B------:R-:W2:Y:S01]  /*01d0*/  S2R R10, SR_TID.X ;  /* 0x00000000000a7919 */ /* 0x000ea20000002100 */
[----:B------:R-:W-:Y:S01]  /*01e0*/  BAR.SYNC.DEFER_BLOCKING 0x0 ;  /* 0x0000000000007b1d */ /* 0x000fe20000010000 */
[----:B--2---:R-:W-:-:S13]  /*01f0*/  ISETP.NE.AND P0, PT, R10, RZ, PT ;  /* 0x000000ff0a00720c */ /* 0x004fda0003f05270 */
[----:B0-----:R-:W0:Y:S02]  /*0200*/  @!P0 LDC.64 R8, c[0x0][0x380] ;  /* 0x0000e000ff088b82 */ /* 0x001e240000000a00 */
[----:B0-----:R-:W2:Y:S04]  /*0210*/  @!P0 LDG.E R3, desc[UR6][R8.64+0x7fc] ;  /* 0x0007fc0608038981 */ /* 0x001ea8000c1e1900 */
[----:B-1----:R-:W2:Y:S01]  /*0220*/  @!P0 LDG.E R6, desc[UR6][R8.64+0xbfc] ;  /* 0x000bfc0608068981 */ /* 0x002ea2000c1e1900 */
[C---:B------:R-:W-:Y:S02]  /*0230*/  ISETP.GT.U32.AND P1, PT, R10.reuse, 0x2, PT ;  /* 0x000000020a00780c */ /* 0x040fe40003f24070 */
[----:B------:R-:W-:-:S04]  /*0240*/  SHF.L.U32 R0, R10, 0x1, RZ ;  /* 0x000000010a007819 */ /* 0x000fc800000006ff */
[----:B------:R-:W-:-:S07]  /*0250*/  IADD3 R2, PT, PT, R0, 0x2, RZ ;  /* 0x0000000200027810 */ /* 0x000fce0007ffe0ff */
[----:B------:R-:W0:Y:S01]  /*0260*/  @!P1 LDC.64 R4, c[0x0][0x380] ;  /* 0x0000e000ff049b82 */ /* 0x000e220000000a00 */
[----:B------:R-:W-:-:S05]  /*0270*/  @!P1 LEA R7, R2, 0xffffffff, 0x7 ;  /* 0xffffffff02079811 */ /* 0x000fca00078e38ff */
[----:B0-----:R-:W-:-:S04]  /*0280*/  @!P1 IMAD.WIDE.U32 R4, R7, 0x4, R4 ;  /* 0x0000000407049825 */ /* 0x001fc800078e0004 */
[----:B--2---:R-:W-:-:S05]  /*0290*/  @!P0 FADD R3, R3, R6 ;  /* 0x0000000603038221 */ /* 0x004fca0000000000 */
[----:B------:R0:W-:Y:S01]  /*02a0*/  @!P0 STG.E desc[UR6][R8.64+0xbfc], R3 ;  /* 0x000bfc0308008986 */ /* 0x0001e2000c101906 */
[----:B------:R-:W-:Y:S06]  /*02b0*/  BAR.SYNC.DEFER_BLOCKING 0x0 ;  /* 0x0000000000007b1d */ /* 0x000fec0000010000 */
[----:B------:R-:W2:Y:S04]  /*02c0*/  @!P1 LDG.E R11, desc[UR6][R4.64] ;  /* 0x00000006040b9981 */ /* 0x000ea8000c1e1900 */
[----:B------:R-:W2:Y:S01]  /*02d0*/  @!P1 LDG.E R12, desc[UR6][R4.64+0x200] ;  /* 0x00020006040c9981 */ /* 0x000ea2000c1e1900 */
[----:B------:R-:W-:-:S13]  /*02e0*/  ISETP.GT.U32.AND P0, PT, R10, 0x6, PT ;  /* 0x000000060a00780c */ /* 0x000fda0003f04070 */
[----:B------:R-:W1:Y:S01]  /*02f0*/  @!P0 LDC.64 R6, c[0x0][0x380] ;  /* 0x0000e000ff068b82 */ /* 0x000e620000000a00 */
[----:B------:R-:W-:-:S05]  /*0300*/  @!P0 LEA R13, R2, 0xffffffff, 0x6 ;  /* 0xffffffff020d8811 */ /* 0x000fca00078e30ff */
[----:B-1----:R-:W-:-:S04]  /*0310*/  @!P0 IMAD.WIDE.U32 R6, R13, 0x4, R6 ;  /* 0x000000040d068825 */ /* 0x002fc800078e0006 */
[----:B--2---:R-:W-:-:S05]  /*0320*/  @!P1 FADD R11, R11, R12 ;  /* 0x0000000c0b0b9221 */ /* 0x004fca0000000000 */
[----:B------:R1:W-:Y:S01]  /*0330*/  @!P1 STG.E desc[UR6][R4.64+0x200], R11 ;  /* 0x0002000b04009986 */ /* 0x0003e2000c101906 */
[----:B------:R-:W-:Y:S06]  /*0340*/  BAR.SYNC.DEFER_BLOCKING 0x0 ;  /* 0x0000000000007b1d */ /* 0x000fec0000010000 */
[----:B0-----:R-:W2:Y:S04]  /*0350*/  @!P0 LDG.E R3, desc[UR6][R6.64] ;  /* 0x0000000606038981 */ /* 0x001ea8000c1e1900 */
[----:B------:R-:W2:Y:S01]  /*0360*/  @!P0 LDG.E R12, desc[UR6][R6.64+0x100] ;  /* 0x00010006060c8981 */ /* 0x000ea2000c1e1900 */
[----:B------:R-:W-:-:S13]  /*0370*/  ISETP.GT.U32.AND P1, PT, R10, 0xe, PT ;  /* 0x0000000e0a00780c */ /* 0x000fda0003f24070 */
[----:B------:R-:W0:Y:S01]  /*0380*/  @!P1 LDC.64 R8, c[0x0][0x380] ;  /* 0x0000e000ff089b82 */ /* 0x000e220000000a00 */
[----:B------:R-:W-:-:S05]  /*0390*/  @!P1 LEA R13, R2, 0xffffffff, 0x5 ;  /* 0xffffffff020d9811 */ /* 0x000fca00078e28ff */
[----:B0-----:R-:W-:-:S04]  /*03a0*/  @!P1 IMAD.WIDE.U32 R8, R13, 0x4, R8 ;  /* 0x000000040d089825 */ /* 0x001fc800078e0008 */
[----:B--2---:R-:W-:-:S05]  /*03b0*/  @!P0 FADD R3, R3, R12 ;  /* 0x0000000c03038221 */ /* 0x004fca0000000000 */
[----:B------:R0:W-:Y:S01]  /*03c0*/  @!P0 STG.E desc[UR6][R6.64+0x100], R3 ;  /* 0x0001000306008986 */ /* 0x0001e2000c101906 */
[----:B------:R-:W-:Y:S06]  /*03d0*/  BAR.SYNC.DEFER_BLOCKING 0x0 ;  /* 0x0000000000007b1d */ /* 0x000fec0000010000 */
[----:B-1----:R-:W2:Y:S04]  /*03e0*/  @!P1 LDG.E R11, desc[UR6][R8.64] ;  /* 0x00000006080b9981 */ /* 0x002ea8000c1e1900 */
        /* <DEDUP_REMOVED lines=30> */
[----:B------:R-:W-:Y:S01]  /*05d0*/  @!P1 LEA R15, R2, 0xffffffff, 0x1 ;  /* 0xffffffff020f9811 */ /* 0x000fe200078e08ff */
[----:B--2---:R-:W-:-:S04]  /*05e0*/  @!P0 FADD R13, R3, R12 ;  /* 0x0000000c030d8221 */ /* 0x004fc80000000000 */
[----:B0-----:R-:W-:Y:S01]  /*05f0*/  @!P1 IMAD.WIDE.U32 R2, R15, 0x4, R4 ;  /* 0x000000040f029825 */ /* 0x001fe200078e0004 */
[----:B------:R1:W-:Y:S01]  /*0600*/  @!P0 STG.E desc[UR6][R8.64+0x10], R13 ;  /* 0x0000100d08008986 */ /* 0x0003e2000c101906 */
[----:B------:R-:W-:Y:S06]  /*0610*/  BAR.SYNC.DEFER_BLOCKING 0x0 ;  /* 0x0000000000007b1d */ /* 0x000fec0000010000 */
[----:B------:R-:W2:Y:S04]  /*0620*/  @!P1 LDG.E R4, desc[UR6][R2.64] ;  /* 0x0000000602049981 */ /* 0x000ea8000c1e1900 */
[----:B------:R-:W2:Y:S01]  /*0630*/  @!P1 LDG.E R5, desc[UR6][R2.64+0x8] ;  /* 0x0000080602059981 */ /* 0x000ea2000c1e1900 */
[----:B------:R-:W-:Y:S01]  /*0640*/  ISETP.GT.U32.AND P0, PT, R10, 0x1fe, PT ;  /* 0x000001fe0a00780c */ /* 0x000fe20003f04070 */
[----:B--2---:R-:W-:-:S05]  /*0650*/  @!P1 FADD R5, R4, R5 ;  /* 0x0000000504059221 */ /* 0x004fca0000000000 */
[----:B------:R1:W-:Y:S01]  /*0660*/  @!P1 STG.E desc[UR6][R2.64+0x8], R5 ;  /* 0x0000080502009986 */ /* 0x0003e2000c101906 */
[----:B------:R-:W-:Y:S06]  /*0670*/  BAR.SYNC.DEFER_BLOCKING 0x0 ;  /* 0x0000000000007b1d */ /* 0x000fec0000010000 */
[----:B------:R-:W-:Y:S05]  /*0680*/  @P0 EXIT ;  /* 0x000000000000094d */ /* 0x000fea0003800000 */
[----:B-1----:R-:W0:Y:S02]  /*0690*/  LDC.64 R2, c[0x0][0x380] ;  /* 0x0000e000ff027b82 */ /* 0x002e240000000a00 */
[----:B0-----:R-:W-:-:S05]  /*06a0*/  IMAD.WIDE.U32 R2, R0, 0x4, R2 ;  /* 0x0000000400027825 */ /* 0x001fca00078e0002 */
[----:B------:R-:W2:Y:S04]  /*06b0*/  LDG.E R0, desc[UR6][R2.64+0x4] ;  /* 0x0000040602007981 */ /* 0x000ea8000c1e1900 */
[----:B------:R-:W2:Y:S02]  /*06c0*/  LDG.E R5, desc[UR6][R2.64+0x8] ;  /* 0x0000080602057981 */ /* 0x000ea4000c1e1900 */
[----:B--2---:R-:W-:-:S05]  /*06d0*/  FADD R5, R0, R5 ;  /* 0x0000000500057221 */ /* 0x004fca0000000000 */
[----:B------:R-:W-:Y:S01]  /*06e0*/  STG.E desc[UR6][R2.64+0x8], R5 ;  /* 0x0000080502007986 */ /* 0x000fe2000c101906 */
[----:B------:R-:W-:Y:S05]  /*06f0*/  EXIT ;  /* 0x000000000000794d */ /* 0x000fea0003800000 */
.L_x_7:
        /* <DEDUP_REMOVED lines=16> */
.L_x_13:


//--------------------- .text._Z10brent_kungPfS_i --------------------------
	.section	.text._Z10brent_kungPfS_i,"ax",@progbits
	.align	128
        .global         _Z10brent_kungPfS_i
        .type           _Z10brent_kungPfS_i,@function
        .size           _Z10brent_kungPfS_i,(.L_x_14 - _Z10brent_kungPfS_i)
        .other          _Z10brent_kungPfS_i,@"STO_CUDA_ENTRY STV_DEFAULT"
_Z10brent_kungPfS_i:
.text._Z10brent_kungPfS_i:
[----:B------:R-:W-:Y:S01]  /*0000*/  LDC R1, c[0x0][0x37c] ;  /* 0x0000df00ff017b82 */ /* 0x000fe20000000800 */
[----:B------:R-:W0:Y:S07]  /*0010*/  S2R R11, SR_TID.X ;  /* 0x00000000000b7919 */ /* 0x000e2e0000002100 */
[----:B------:R-:W1:Y:S01]  /*0020*/  LDC.64 R2, c[0x0][0x380] ;  /* 0x0000e000ff027b82 */ /* 0x000e620000000a00 */
[----:B------:R-:W2:Y:S01]  /*0030*/  LDCU.64 UR8, c[0x0][0x358] ;  /* 0x00006b00ff0877ac */ /* 0x000ea20008000a00 */
[----:B------:R-:W3:Y:S06]  /*0040*/  LDCU UR7, c[0x0][0x360] ;  /* 0x00006c00ff0777ac */ /* 0x000eec0008000800 */
[----:B------:R-:W4:Y:S01]  /*0050*/  LDC.64 R6, c[0x0][0x380] ;  /* 0x0000e000ff067b82 */ /* 0x000f220000000a00 */
[----:B------:R-:W-:Y:S01]  /*0060*/  UMOV UR4, 0x1 ;  /* 0x0000000100047882 */ /* 0x000fe20000000000 */
[C---:B0-----:R-:W-:Y:S01]  /*0070*/  IADD3 R0, PT, PT, R11.reuse, 0x1, RZ ;  /* 0x000000010b007810 */ /* 0x041fe20007ffe0ff */
[----:B-123--:R-:W-:-:S07]  /*0080*/  IMAD.WIDE.U32 R2, R11, 0x4, R2 ;  /* 0x000000040b027825 */ /* 0x00efce00078e0002 */
.L_x_10:
[----:B------:R-:W-:Y:S01]  /*0090*/  USHF.L.U32 UR5, UR4, 0x1, URZ ;  /* 0x0000000104057899 */ /* 0x000fe200080006ff */
[----:B------:R-:W-:Y:S03]  /*00a0*/  BAR.SYNC.DEFER_BLOCKING 0x0 ;  /* 0x0000000000007b1d */ /* 0x000fe60000010000 */
[----:B------:R-:W-:-:S03]  /*00b0*/  UIADD3 UR6, UPT, UPT, UR5, -0x1, URZ ;  /* 0xffffffff05067890 */ /* 0x000fc6000fffe0ff */
[----:B------:R-:W-:Y:S03]  /*00c0*/  BSSY.RECONVERGENT B0, `(.L_x_8) ;  /* 0x0000009000007945 */ /* 0x000fe60003800200 */
[----:B------:R-:W-:-:S13]  /*00d0*/  LOP3.LUT P0, RZ, R0, UR6, RZ, 0xc0, !PT ;  /* 0x0000000600ff7c12 */ /* 0x000fda000f80c0ff */
[----:B0-----:R-:W-:Y:S05]  /*00e0*/  @P0 BRA `(.L_x_9) ;  /* 0x0000000000180947 */ /* 0x001fea0003800000 */
[----:B------:R-:W-:Y:S01]  /*00f0*/  IADD3 R5, PT, PT, R11, -UR4, RZ ;  /* 0x800000040b057c10 */ /* 0x000fe2000fffe0ff */
[----:B------:R-:W2:Y:S04]  /*0100*/  LDG.E R9, desc[UR8][R2.64] ;  /* 0x0000000802097981 */ /* 0x000ea8000c1e1900 */
[----:B----4-:R-:W-:-:S06]  /*0110*/  IMAD.WIDE.U32 R4, R5, 0x4, R6 ;  /* 0x0000000405047825 */ /* 0x010fcc00078e0006 */
[----:B------:R-:W2:Y:S02]  /*0120*/  LDG.E R4, desc[UR8][R4.64] ;  /* 0x0000000804047981 */ /* 0x000ea4000c1e1900 */
[----:B--2---:R-:W-:-:S05]  /*0130*/  FADD R9, R4, R9 ;  /* 0x0000000904097221 */ /* 0x004fca0000000000 */
[----:B------:R0:W-:Y:S02]  /*0140*/  STG.E desc[UR8][R2.64], R9 ;  /* 0x0000000902007986 */ /* 0x0001e4000c101908 */
.L_x_9:
[----:B------:R-:W-:Y:S05]  /*0150*/  BSYNC.RECONVERGENT B0 ;  /* 0x0000000000007941 */ /* 0x000fea0003800200 */
.L_x_8:
[----:B------:R-:W-:Y:S02]  /*0160*/  UISETP.GT.U32.AND UP0, UPT, UR5, UR7, UPT ;  /* 0x000000070500728c */ /* 0x000fe4000bf04070 */
[----:B------:R-:W-:-:S07]  /*0170*/  UMOV UR4, UR5 ;  /* 0x0000000500047c82 */ /* 0x000fce0008000000 */
[----:B------:R-:W-:Y:S05]  /*0180*/  BRA.U !UP0, `(.L_x_10) ;  /* 0xfffffffd08c07547 */ /* 0x000fea000b83ffff */
[----:B------:R-:W-:Y:S05]  /*0190*/  EXIT ;  /* 0x000000000000794d */ /* 0x000fea0003800000 */
.L_x_11:
        /* <DEDUP_REMOVED lines=14> */
.L_x_14:


//--------------------- .nv.shared._Z19brent_kung_completePfS_i --------------------------
	.section	.nv.shared._Z19brent_kung_completePfS_i,"aw",@nobits
	.sectionflags	@""
	.align	4
.nv.shared._Z19brent_kung_completePfS_i:
	.zero		5120


//--------------------- .nv.shared.reserved.0     --------------------------
	.section	.nv.shared.reserved.0,"aw",@nobits
	.weak		__nv_reservedSMEM_offset_0_alias
	.size		__nv_reservedSMEM_offset_0_alias, 0, 64
	.other		__nv_reservedSMEM_offset_0_alias,@"STO_CUDA_RESERVED_SHARED STV_DEFAULT"
__nv_reservedSMEM_offset_0_alias:
	.zero		0
	.zero		64


//--------------------- .nv.constant0._Z19brent_kung_completePfS_i --------------------------
	.section	.nv.constant0._Z19brent_kung_completePfS_i,"a",@progbits
	.sectionflags	@""
	.align	4
.nv.constant0._Z19brent_kung_completePfS_i:
	.zero		916


//--------------------- .nv.constant0._Z26brent_kung_less_divergencePfS_i --------------------------
	.section	.nv.constant0._Z26brent_kung_less_divergencePfS_i,"a",@progbits
	.sectionflags	@""
	.align	4
.nv.constant0._Z26brent_kung_less_divergencePfS_i:
	.zero		916


//--------------------- .nv.constant0._Z10brent_kungPfS_i --------------------------
	.section	.nv.constant0._Z10brent_kungPfS_i,"a",@progbits
	.sectionflags	@""
	.align	4
.nv.constant0._Z10brent_kungPfS_i:
	.zero		916


//--------------------- SYMBOLS --------------------------

	.type		.nv.reservedSmem.offset0,@object
	.size		.nv.reservedSmem.offset0,0x4
	.type		.nv.reservedSmem.cap,@object
	.size		.nv.reservedSmem.cap,0x4
